//
// Generated by NVIDIA NVVM Compiler
//
// Compiler Build ID: CL-36424714
// Cuda compilation tools, release 13.0, V13.0.88
// Based on NVVM 20.0.0
//

.version 9.0
.target sm_100
.address_size 64

	// .globl	_Z7computefffffffff
.extern .func  (.param .b32 func_retval0) vprintf
(
	.param .b64 vprintf_param_0,
	.param .b64 vprintf_param_1
)
;
.global .align 1 .b8 $str[7] = {37, 46, 49, 55, 103, 10};
.global .align 4 .b8 __cudart_i2opi_f[24] = {65, 144, 67, 60, 153, 149, 98, 219, 192, 221, 52, 245, 209, 87, 39, 252, 41, 21, 68, 78, 110, 131, 249, 162};

.visible .entry _Z7computefffffffff(
	.param .f32 _Z7computefffffffff_param_0,
	.param .f32 _Z7computefffffffff_param_1,
	.param .f32 _Z7computefffffffff_param_2,
	.param .f32 _Z7computefffffffff_param_3,
	.param .f32 _Z7computefffffffff_param_4,
	.param .f32 _Z7computefffffffff_param_5,
	.param .f32 _Z7computefffffffff_param_6,
	.param .f32 _Z7computefffffffff_param_7,
	.param .f32 _Z7computefffffffff_param_8
)
{
	.local .align 8 .b8 	__local_depot0[40];
	.reg .b64 	%SP;
	.reg .b64 	%SPL;
	.reg .pred 	%p<18>;
	.reg .b32 	%r<45>;
	.reg .b32 	%f<117>;
	.reg .b64 	%rd<25>;
	.reg .b64 	%fd<4>;

	mov.u64 	%SPL, __local_depot0;
	cvta.local.u64 	%SP, %SPL;
	ld.param.f32 	%f116, [_Z7computefffffffff_param_0];
	ld.param.f32 	%f18, [_Z7computefffffffff_param_1];
	ld.param.f32 	%f11, [_Z7computefffffffff_param_2];
	ld.param.f32 	%f12, [_Z7computefffffffff_param_3];
	ld.param.f32 	%f13, [_Z7computefffffffff_param_4];
	ld.param.f32 	%f14, [_Z7computefffffffff_param_5];
	ld.param.f32 	%f15, [_Z7computefffffffff_param_6];
	ld.param.f32 	%f16, [_Z7computefffffffff_param_7];
	ld.param.f32 	%f17, [_Z7computefffffffff_param_8];
	add.u64 	%rd1, %SPL, 0;
	mov.f32 	%f19, 0f3FB8AA3B;
	mov.f32 	%f20, 0f059A2325;
	mul.rn.f32 	%f21, %f20, %f19;
	cvt.rzi.f32.f32 	%f22, %f21;
	abs.f32 	%f23, %f22;
	setp.gt.f32 	%p1, %f23, 0f42FC0000;
	mov.f32 	%f24, 0f42FC0000;
	copysign.f32 	%f25, %f22, %f24;
	selp.f32 	%f26, %f25, %f22, %p1;
	fma.rn.f32 	%f27, %f26, 0fBF317218, 0f059A2325;
	fma.rn.f32 	%f28, %f26, 0f3102E308, %f27;
	mul.f32 	%f29, %f28, 0f3FB8AA3B;
	add.f32 	%f30, %f26, 0f4B40007D;
	mov.b32 	%r15, %f30;
	shl.b32 	%r16, %r15, 23;
	mov.b32 	%f31, %r16;
	ex2.approx.ftz.f32 	%f32, %f29;
	mul.f32 	%f33, %f32, %f31;
	mov.f32 	%f34, 0f3E000000;
	div.approx.ftz.f32 	%f35, %f34, %f33;
	fma.rn.f32 	%f36, %f33, 0f40000000, %f35;
	mul.f32 	%f37, %f18, %f36;
	setp.leu.f32 	%p2, %f116, %f37;
	@%p2 bra 	$L__BB0_11;
	add.f32 	%f38, %f12, 0fE48418B3;
	add.f32 	%f39, %f11, %f38;
	mul.f32 	%f40, %f39, 0f80000000;
	cvt.rmi.f32.f32 	%f41, %f40;
	fma.rn.f32 	%f42, %f41, 0f8000006E, %f116;
	add.f32 	%f116, %f42, 0f4AA9E16C;
	mul.f32 	%f43, %f14, 0f80000000;
	mul.f32 	%f44, %f13, %f43;
	abs.f32 	%f45, %f44;
	fma.rn.f32 	%f46, %f45, 0fBF000000, 0f3F000000;
	rsqrt.approx.ftz.f32 	%f47, %f46;
	mul.f32 	%f48, %f46, %f47;
	mul.f32 	%f49, %f47, 0fBF000000;
	fma.rn.f32 	%f50, %f48, %f49, 0f3F000000;
	fma.rn.f32 	%f51, %f48, %f50, %f48;
	setp.eq.f32 	%p3, %f45, 0f3F800000;
	selp.f32 	%f52, 0f00000000, %f51, %p3;
	setp.gt.f32 	%p4, %f45, 0f3F0F5C29;
	selp.f32 	%f53, %f52, %f45, %p4;
	copysign.f32 	%f54, %f44, %f53;
	mul.f32 	%f55, %f54, %f54;
	fma.rn.f32 	%f56, %f55, 0f3D10ECEF, 0f3C8B1ABB;
	fma.rn.f32 	%f57, %f56, %f55, 0f3CFC028C;
	fma.rn.f32 	%f58, %f57, %f55, 0f3D372139;
	fma.rn.f32 	%f59, %f58, %f55, 0f3D9993DB;
	fma.rn.f32 	%f60, %f59, %f55, 0f3E2AAAC6;
	mul.f32 	%f61, %f55, %f60;
	fma.rn.f32 	%f62, %f61, %f54, %f54;
	neg.f32 	%f63, %f62;
	selp.f32 	%f64, %f62, %f63, %p4;
	fma.rn.f32 	%f65, 0f3F6EE581, 0f3FD774EB, %f64;
	setp.gt.f32 	%p5, %f44, 0f3F0F5C29;
	selp.f32 	%f66, %f62, %f65, %p5;
	add.f32 	%f67, %f66, %f66;
	selp.f32 	%f68, %f67, %f66, %p4;
	abs.f32 	%f69, %f68;
	fma.rn.f32 	%f70, %f69, 0fBF000000, 0f3F000000;
	rsqrt.approx.ftz.f32 	%f71, %f70;
	mul.f32 	%f72, %f71, %f70;
	mul.f32 	%f73, %f71, 0fBF000000;
	fma.rn.f32 	%f74, %f72, %f73, 0f3F000000;
	fma.rn.f32 	%f75, %f72, %f74, %f72;
	setp.eq.f32 	%p6, %f69, 0f3F800000;
	selp.f32 	%f76, 0f00000000, %f75, %p6;
	setp.gt.f32 	%p7, %f69, 0f3F0F5C29;
	selp.f32 	%f77, %f76, %f69, %p7;
	mul.f32 	%f78, %f77, %f77;
	fma.rn.f32 	%f79, %f78, 0f3D4DD2F7, 0f3C99CA97;
	fma.rn.f32 	%f80, %f79, %f78, 0f3D3F90E8;
	fma.rn.f32 	%f81, %f80, %f78, 0f3D993CCF;
	fma.rn.f32 	%f82, %f81, %f78, 0f3E2AAC04;
	mul.f32 	%f83, %f78, %f82;
	fma.rn.f32 	%f84, %f83, %f77, %f77;
	mul.f32 	%f85, %f84, 0fC0000000;
	fma.rn.f32 	%f86, 0f3F6EE581, 0f3FD774EB, %f85;
	selp.f32 	%f87, %f86, %f84, %p7;
	setp.num.f32 	%p8, %f87, %f87;
	copysign.f32 	%f88, %f68, %f87;
	selp.f32 	%f89, %f88, %f87, %p8;
	add.f32 	%f90, %f89, 0f49BB2BA0;
	setp.gtu.f32 	%p9, %f116, %f90;
	@%p9 bra 	$L__BB0_11;
	add.f32 	%f91, %f17, 0f00000000;
	div.rn.f32 	%f92, %f16, %f91;
	add.f32 	%f2, %f92, 0f8417689D;
	mul.f32 	%f93, %f2, 0f3F22F983;
	cvt.rni.s32.f32 	%r44, %f93;
	cvt.rn.f32.s32 	%f94, %r44;
	fma.rn.f32 	%f95, %f94, 0fBFC90FDA, %f2;
	fma.rn.f32 	%f96, %f94, 0fB3A22168, %f95;
	fma.rn.f32 	%f115, %f94, 0fA7C234C5, %f96;
	abs.f32 	%f4, %f2;
	setp.ltu.f32 	%p10, %f4, 0f47CE4780;
	@%p10 bra 	$L__BB0_10;
	setp.neu.f32 	%p11, %f4, 0f7F800000;
	@%p11 bra 	$L__BB0_5;
	mov.f32 	%f99, 0f00000000;
	mul.rn.f32 	%f115, %f2, %f99;
	mov.b32 	%r44, 0;
	bra.uni 	$L__BB0_10;
$L__BB0_5:
	mov.b32 	%r2, %f2;
	shl.b32 	%r18, %r2, 8;
	or.b32  	%r3, %r18, -2147483648;
	mov.b64 	%rd24, 0;
	mov.b32 	%r41, 0;
	mov.u64 	%rd22, __cudart_i2opi_f;
	mov.u64 	%rd23, %rd1;
$L__BB0_6:
	.pragma "nounroll";
	ld.global.nc.u32 	%r19, [%rd22];
	mad.wide.u32 	%rd12, %r19, %r3, %rd24;
	shr.u64 	%rd24, %rd12, 32;
	st.local.u32 	[%rd23], %rd12;
	add.s32 	%r41, %r41, 1;
	add.s64 	%rd23, %rd23, 4;
	add.s64 	%rd22, %rd22, 4;
	setp.ne.s32 	%p12, %r41, 6;
	@%p12 bra 	$L__BB0_6;
	shr.u32 	%r20, %r2, 23;
	st.local.u32 	[%rd1+24], %rd24;
	and.b32  	%r6, %r20, 31;
	and.b32  	%r21, %r20, 224;
	add.s32 	%r22, %r21, -128;
	shr.u32 	%r23, %r22, 5;
	mul.wide.u32 	%rd13, %r23, 4;
	sub.s64 	%rd8, %rd1, %rd13;
	ld.local.u32 	%r42, [%rd8+24];
	ld.local.u32 	%r43, [%rd8+20];
	setp.eq.s32 	%p13, %r6, 0;
	@%p13 bra 	$L__BB0_9;
	shf.l.wrap.b32 	%r42, %r43, %r42, %r6;
	ld.local.u32 	%r24, [%rd8+16];
	shf.l.wrap.b32 	%r43, %r24, %r43, %r6;
$L__BB0_9:
	shr.u32 	%r25, %r42, 30;
	shf.l.wrap.b32 	%r26, %r43, %r42, 2;
	shl.b32 	%r27, %r43, 2;
	shr.u32 	%r28, %r26, 31;
	add.s32 	%r29, %r28, %r25;
	neg.s32 	%r30, %r29;
	setp.lt.s32 	%p14, %r2, 0;
	selp.b32 	%r44, %r30, %r29, %p14;
	xor.b32  	%r31, %r26, %r2;
	shr.s32 	%r32, %r26, 31;
	xor.b32  	%r33, %r32, %r26;
	xor.b32  	%r34, %r32, %r27;
	cvt.u64.u32 	%rd14, %r33;
	shl.b64 	%rd15, %rd14, 32;
	cvt.u64.u32 	%rd16, %r34;
	or.b64  	%rd17, %rd15, %rd16;
	cvt.rn.f64.s64 	%fd1, %rd17;
	mul.f64 	%fd2, %fd1, 0d3BF921FB54442D19;
	cvt.rn.f32.f64 	%f97, %fd2;
	neg.f32 	%f98, %f97;
	setp.lt.s32 	%p15, %r31, 0;
	selp.f32 	%f115, %f98, %f97, %p15;
$L__BB0_10:
	add.s32 	%r36, %r44, 1;
	mul.rn.f32 	%f100, %f115, %f115;
	and.b32  	%r37, %r44, 1;
	setp.eq.b32 	%p16, %r37, 1;
	selp.f32 	%f101, %f115, 0f3F800000, %p16;
	fma.rn.f32 	%f102, %f100, %f101, 0f00000000;
	fma.rn.f32 	%f103, %f100, 0f37CBAC00, 0fBAB607ED;
	selp.f32 	%f104, 0fB94D4153, %f103, %p16;
	selp.f32 	%f105, 0f3C0885E4, 0f3D2AAABB, %p16;
	fma.rn.f32 	%f106, %f104, %f100, %f105;
	selp.f32 	%f107, 0fBE2AAAA8, 0fBEFFFFFF, %p16;
	fma.rn.f32 	%f108, %f106, %f100, %f107;
	fma.rn.f32 	%f109, %f108, %f102, %f101;
	and.b32  	%r38, %r36, 2;
	setp.eq.s32 	%p17, %r38, 0;
	mov.f32 	%f110, 0f00000000;
	sub.f32 	%f111, %f110, %f109;
	selp.f32 	%f112, %f109, %f111, %p17;
	div.rn.f32 	%f113, %f15, %f112;
	mov.f32 	%f114, 0f349A40EB;
	div.rn.f32 	%f116, %f114, %f113;
$L__BB0_11:
	add.u64 	%rd18, %SP, 32;
	add.u64 	%rd19, %SPL, 32;
	cvt.f64.f32 	%fd3, %f116;
	st.local.f64 	[%rd19], %fd3;
	mov.u64 	%rd20, $str;
	cvta.global.u64 	%rd21, %rd20;
	{ // callseq 0, 0
	.param .b64 param0;
	st.param.b64 	[param0], %rd21;
	.param .b64 param1;
	st.param.b64 	[param1], %rd18;
	.param .b32 retval0;
	call.uni (retval0), 
	vprintf, 
	(
	param0, 
	param1
	);
	ld.param.b32 	%r39, [retval0];
	} // callseq 0
	ret;

}


// ===== COMPILED SASS (sm_100) =====

	.target	sm_100

	.elftype	@"ET_EXEC"


//--------------------- .note.nv.tkinfo           --------------------------
	.section	.note.nv.tkinfo,"",@"SHT_NOTE"
	.sectionflags	@"SHF_NOTE_NV_TKINFO"
	.tkinfo
        /*0018*/ 	.word	0x00000002
        /*0030*/ 	.string	""
        /*0030*/ 	.string	"ptxas"
        /*0030*/ 	.string	"Cuda compilation tools, release 13.0, V13.0.88"
        /*0030*/ 	.string	"Build cuda_13.0.r13.0/compiler.36424714_0"
        /*0030*/ 	.string	"-arch sm_100 -m 64 "



//--------------------- .note.nv.cuinfo           --------------------------
	.section	.note.nv.cuinfo,"",@"SHT_NOTE"
	.sectionflags	@"SHF_NOTE_NV_CUINFO"
        /*0018*/ 	.short	0x0002
        /*001a*/ 	.short	0x0064
        /*001c*/ 	.short	0x0082
	.zero		2


//--------------------- .nv.info                  --------------------------
	.section	.nv.info,"",@"SHT_CUDA_INFO"
	.align	4


	//----- nvinfo : EIATTR_REGCOUNT
	.align		4
        /*0000*/ 	.byte	0x04, 0x2f
        /*0002*/ 	.short	(.L_3 - .L_2)
	.align		4
.L_2:
        /*0004*/ 	.word	index@(_Z7computefffffffff)
        /*0008*/ 	.word	0x00000018


	//----- nvinfo : EIATTR_FRAME_SIZE
	.align		4
.L_3:
        /*000c*/ 	.byte	0x04, 0x11
        /*000e*/ 	.short	(.L_5 - .L_4)
	.align		4
.L_4:
        /*0010*/ 	.word	index@($__internal_0_$__cuda_sm3x_div_rn_noftz_f32_slowpath)
        /*0014*/ 	.word	0x00000028


	//----- nvinfo : EIATTR_FRAME_SIZE
	.align		4
.L_5:
        /*0018*/ 	.byte	0x04, 0x11
        /*001a*/ 	.short	(.L_7 - .L_6)
	.align		4
.L_6:
        /*001c*/ 	.word	index@(_Z7computefffffffff)
        /*0020*/ 	.word	0x00000028


	//----- nvinfo : EIATTR_MIN_STACK_SIZE
	.align		4
.L_7:
        /*0024*/ 	.byte	0x04, 0x12
        /*0026*/ 	.short	(.L_9 - .L_8)
	.align		4
.L_8:
        /*0028*/ 	.word	index@(_Z7computefffffffff)
        /*002c*/ 	.word	0x00000028
.L_9:


//--------------------- .nv.compat                --------------------------
	.section	.nv.compat,"",@"SHT_CUDA_COMPAT_INFO"
	.align	4
        /*0000*/ 	.byte	0x02, 0x09, 0x00, 0x00, 0x02, 0x02, 0x01, 0x00, 0x02, 0x05, 0x05, 0x00, 0x03, 0x07, 0x01, 0x01
        /*0010*/ 	.byte	0x02, 0x03, 0x00, 0x00, 0x02, 0x06, 0x01, 0x00, 0x04, 0x0b, 0x08, 0x00, 0x01, 0x00, 0x00, 0x00
        /*0020*/ 	.byte	0x00, 0x00, 0x00, 0x00


//--------------------- .nv.info._Z7computefffffffff --------------------------
	.section	.nv.info._Z7computefffffffff,"",@"SHT_CUDA_INFO"
	.sectionflags	@""
	.align	4


	//----- nvinfo : EIATTR_CUDA_API_VERSION
	.align		4
        /*0000*/ 	.byte	0x04, 0x37
        /*0002*/ 	.short	(.L_11 - .L_10)
.L_10:
        /*0004*/ 	.word	0x00000082


	//----- nvinfo : EIATTR_KPARAM_INFO
	.align		4
.L_11:
        /*0008*/ 	.byte	0x04, 0x17
        /*000a*/ 	.short	(.L_13 - .L_12)
.L_12:
        /*000c*/ 	.word	0x00000000
        /*0010*/ 	.short	0x0008
        /*0012*/ 	.short	0x0020
        /*0014*/ 	.byte	0x00, 0xf0, 0x11, 0x00


	//----- nvinfo : EIATTR_KPARAM_INFO
	.align		4
.L_13:
        /*0018*/ 	.byte	0x04, 0x17
        /*001a*/ 	.short	(.L_15 - .L_14)
.L_14:
        /*001c*/ 	.word	0x00000000
        /*0020*/ 	.short	0x0007
        /*0022*/ 	.short	0x001c
        /*0024*/ 	.byte	0x00, 0xf0, 0x11, 0x00


	//----- nvinfo : EIATTR_KPARAM_INFO
	.align		4
.L_15:
        /*0028*/ 	.byte	0x04, 0x17
        /*002a*/ 	.short	(.L_17 - .L_16)
.L_16:
        /*002c*/ 	.word	0x00000000
        /*0030*/ 	.short	0x0006
        /*0032*/ 	.short	0x0018
        /*0034*/ 	.byte	0x00, 0xf0, 0x11, 0x00


	//----- nvinfo : EIATTR_KPARAM_INFO
	.align		4
.L_17:
        /*0038*/ 	.byte	0x04, 0x17
        /*003a*/ 	.short	(.L_19 - .L_18)
.L_18:
        /*003c*/ 	.word	0x00000000
        /*0040*/ 	.short	0x0005
        /*0042*/ 	.short	0x0014
        /*0044*/ 	.byte	0x00, 0xf0, 0x11, 0x00


	//----- nvinfo : EIATTR_KPARAM_INFO
	.align		4
.L_19:
        /*0048*/ 	.byte	0x04, 0x17
        /*004a*/ 	.short	(.L_21 - .L_20)
.L_20:
        /*004c*/ 	.word	0x00000000
        /*0050*/ 	.short	0x0004
        /*0052*/ 	.short	0x0010
        /*0054*/ 	.byte	0x00, 0xf0, 0x11, 0x00


	//----- nvinfo : EIATTR_KPARAM_INFO
	.align		4
.L_21:
        /*0058*/ 	.byte	0x04, 0x17
        /*005a*/ 	.short	(.L_23 - .L_22)
.L_22:
        /*005c*/ 	.word	0x00000000
        /*0060*/ 	.short	0x0003
        /*0062*/ 	.short	0x000c
        /*0064*/ 	.byte	0x00, 0xf0, 0x11, 0x00


	//----- nvinfo : EIATTR_KPARAM_INFO
	.align		4
.L_23:
        /*0068*/ 	.byte	0x04, 0x17
        /*006a*/ 	.short	(.L_25 - .L_24)
.L_24:
        /*006c*/ 	.word	0x00000000
        /*0070*/ 	.short	0x0002
        /*0072*/ 	.short	0x0008
        /*0074*/ 	.byte	0x00, 0xf0, 0x11, 0x00


	//----- nvinfo : EIATTR_KPARAM_INFO
	.align		4
.L_25:
        /*0078*/ 	.byte	0x04, 0x17
        /*007a*/ 	.short	(.L_27 - .L_26)
.L_26:
        /*007c*/ 	.word	0x00000000
        /*0080*/ 	.short	0x0001
        /*0082*/ 	.short	0x0004
        /*0084*/ 	.byte	0x00, 0xf0, 0x11, 0x00


	//----- nvinfo : EIATTR_KPARAM_INFO
	.align		4
.L_27:
        /*0088*/ 	.byte	0x04, 0x17
        /*008a*/ 	.short	(.L_29 - .L_28)
.L_28:
        /*008c*/ 	.word	0x00000000
        /*0090*/ 	.short	0x0000
        /*0092*/ 	.short	0x0000
        /*0094*/ 	.byte	0x00, 0xf0, 0x11, 0x00


	//----- nvinfo : EIATTR_SPARSE_MMA_MASK
	.align		4
.L_29:
        /*0098*/ 	.byte	0x03, 0x50
        /*009a*/ 	.short	0x0000


	//----- nvinfo : EIATTR_MAXREG_COUNT
	.align		4
        /*009c*/ 	.byte	0x03, 0x1b
        /*009e*/ 	.short	0x00ff


	//----- nvinfo : EIATTR_EXTERNS
	.align		4
        /*00a0*/ 	.byte	0x04, 0x0f
        /*00a2*/ 	.short	(.L_31 - .L_30)


	//   ....[0]....
	.align		4
.L_30:
        /*00a4*/ 	.word	index@(vprintf)


	//----- nvinfo : EIATTR_MERCURY_ISA_VERSION
	.align		4
.L_31:
        /*00a8*/ 	.byte	0x03, 0x5f
        /*00aa*/ 	.short	0x0101


	//----- nvinfo : EIATTR_VRC_CTA_INIT_COUNT
	.align		4
        /*00ac*/ 	.byte	0x02, 0x4a
	.zero		1
	.zero		1


	//----- nvinfo : EIATTR_SYSCALL_OFFSETS
	.align		4
        /*00b0*/ 	.byte	0x04, 0x46
        /*00b2*/ 	.short	(.L_33 - .L_32)


	//   ....[0]....
.L_32:
        /*00b4*/ 	.word	0x00000e20


	//----- nvinfo : EIATTR_EXIT_INSTR_OFFSETS
	.align		4
.L_33:
        /*00b8*/ 	.byte	0x04, 0x1c
        /*00ba*/ 	.short	(.L_35 - .L_34)


	//   ....[0]....
.L_34:
        /*00bc*/ 	.word	0x00000e30


	//----- nvinfo : EIATTR_CRS_STACK_SIZE
	.align		4
.L_35:
        /*00c0*/ 	.byte	0x04, 0x1e
        /*00c2*/ 	.short	(.L_37 - .L_36)
.L_36:
        /*00c4*/ 	.word	0x00000000


	//----- nvinfo : EIATTR_CBANK_PARAM_SIZE
	.align		4
.L_37:
        /*00c8*/ 	.byte	0x03, 0x19
        /*00ca*/ 	.short	0x0024


	//----- nvinfo : EIATTR_PARAM_CBANK
	.align		4
        /*00cc*/ 	.byte	0x04, 0x0a
        /*00ce*/ 	.short	(.L_39 - .L_38)
	.align		4
.L_38:
        /*00d0*/ 	.word	index@(.nv.constant0._Z7computefffffffff)
        /*00d4*/ 	.short	0x0380
        /*00d6*/ 	.short	0x0024


	//----- nvinfo : EIATTR_SW_WAR
	.align		4
.L_39:
        /*00d8*/ 	.byte	0x04, 0x36
        /*00da*/ 	.short	(.L_41 - .L_40)
.L_40:
        /*00dc*/ 	.word	0x00000008
.L_41:


//--------------------- .nv.callgraph             --------------------------
	.section	.nv.callgraph,"",@"SHT_CUDA_CALLGRAPH"
	.align	4
	.sectionentsize	8
	.align		4
        /*0000*/ 	.word	0x00000000
	.align		4
        /*0004*/ 	.word	0xffffffff
	.align		4
        /*0008*/ 	.word	index@(_Z7computefffffffff)
	.align		4
        /*000c*/ 	.word	index@(vprintf)
	.align		4
        /*0010*/ 	.word	0x00000000
	.align		4
        /*0014*/ 	.word	0xfffffffe
	.align		4
        /*0018*/ 	.word	0x00000000
	.align		4
        /*001c*/ 	.word	0xfffffffd
	.align		4
        /*0020*/ 	.word	0x00000000
	.align		4
        /*0024*/ 	.word	0xfffffffc


//--------------------- .nv.constant4             --------------------------
	.section	.nv.constant4,"a",@progbits
	.align	8
	.align		8
.nv.constant4:
        /*0000*/ 	.dword	vprintf
	.align		8
        /*0008*/ 	.dword	$str
	.align		8
        /*0010*/ 	.dword	__cudart_i2opi_f


//--------------------- .text._Z7computefffffffff --------------------------
	.section	.text._Z7computefffffffff,"ax",@progbits
	.align	128
        .global         _Z7computefffffffff
        .type           _Z7computefffffffff,@function
        .size           _Z7computefffffffff,(.L_x_21 - _Z7computefffffffff)
        .other          _Z7computefffffffff,@"STO_CUDA_ENTRY STV_DEFAULT"
_Z7computefffffffff:
.text._Z7computefffffffff:
[----:B------:R-:W0:Y:S01]  /*0000*/  LDC R1, c[0x0][0x37c] ;  /* 0x0000df00ff017b82 */ /* 0x000e220000000800 */
[----:B------:R-:W-:-:S07]  /*0010*/  IMAD.MOV.U32 R0, RZ, RZ, 0x3f317218 ;  /* 0x3f317218ff007424 */ /* 0x000fce00078e00ff */
[----:B------:R-:W1:Y:S01]  /*0020*/  LDC.64 R2, c[0x0][0x380] ;  /* 0x0000e000ff027b82 */ /* 0x000e620000000a00 */
[----:B------:R-:W2:Y:S01]  /*0030*/  LDCU UR4, c[0x0][0x380] ;  /* 0x00007000ff0477ac */ /* 0x000ea20008000800 */
[----:B0-----:R-:W-:Y:S02]  /*0040*/  VIADD R1, R1, 0xffffffd8 ;  /* 0xffffffd801017836 */ /* 0x001fe40000000000 */
[----:B------:R-:W-:Y:S01]  /*0050*/  FFMA R0, RZ, -R0, 1.4495000463988917206e-35 ;  /* 0x059a2325ff007423 */ /* 0x000fe20000000800 */
[----:B------:R-:W0:Y:S03]  /*0060*/  LDCU UR6, c[0x0][0x2fc] ;  /* 0x00005f80ff0677ac */ /* 0x000e260008000800 */
[----:B------:R-:W-:Y:S01]  /*0070*/  FFMA R0, RZ, 1.9046542121259335545e-09, R0 ;  /* 0x3102e308ff007823 */ /* 0x000fe20000000000 */
[----:B------:R-:W3:Y:S03]  /*0080*/  LDC R6, c[0x0][0x2f8] ;  /* 0x0000be00ff067b82 */ /* 0x000ee60000000800 */
[----:B------:R-:W-:-:S06]  /*0090*/  FMUL R0, R0, 1.4426950216293334961 ;  /* 0x3fb8aa3b00007820 */ /* 0x000fcc0000400000 */
[----:B------:R-:W4:Y:S02]  /*00a0*/  MUFU.EX2 R0, R0 ;  /* 0x0000000000007308 */ /* 0x000f240000000800 */
[----:B----4-:R-:W-:Y:S01]  /*00b0*/  FMUL R4, R0, 0.25 ;  /* 0x3e80000000047820 */ /* 0x010fe20000400000 */
[----:B--2---:R-:W-:-:S05]  /*00c0*/  MOV R0, UR4 ;  /* 0x0000000400007c02 */ /* 0x004fca0008000f00 */
[----:B------:R-:W2:Y:S02]  /*00d0*/  MUFU.RCP R5, R4 ;  /* 0x0000000400057308 */ /* 0x000ea40000001000 */
[----:B--2---:R-:W-:-:S04]  /*00e0*/  FMUL.FTZ R5, R5, 0.125 ;  /* 0x3e00000005057820 */ /* 0x004fc80000410000 */
[----:B------:R-:W-:-:S04]  /*00f0*/  FFMA R8, R4, 2, R5 ;  /* 0x4000000004087823 */ /* 0x000fc80000000005 */
[----:B-1----:R-:W-:-:S05]  /*0100*/  FMUL R3, R8, R3 ;  /* 0x0000000308037220 */ /* 0x002fca0000400000 */
[----:B------:R-:W-:-:S13]  /*0110*/  FSETP.GEU.AND P0, PT, R3, R2, PT ;  /* 0x000000020300720b */ /* 0x000fda0003f0e000 */
[----:B0--3--:R-:W-:Y:S05]  /*0120*/  @P0 BRA `(.L_x_0) ;  /* 0x0000000c00140947 */ /* 0x009fea0003800000 */
[----:B------:R-:W0:Y:S01]  /*0130*/  LDCU.64 UR4, c[0x0][0x390] ;  /* 0x00007200ff0477ac */ /* 0x000e220008000a00 */
[----:B------:R-:W-:Y:S02]  /*0140*/  IMAD.MOV.U32 R7, RZ, RZ, 0x3f000000 ;  /* 0x3f000000ff077424 */ /* 0x000fe400078e00ff */
[----:B------:R-:W-:Y:S02]  /*0150*/  HFMA2 R10, -RZ, RZ, 1.9599609375, 20144 ;  /* 0x3fd774ebff0a7431 */ /* 0x000fe400000001ff */
[----:B------:R-:W-:Y:S02]  /*0160*/  IMAD.MOV.U32 R8, RZ, RZ, 0x3d4dd2f7 ;  /* 0x3d4dd2f7ff087424 */ /* 0x000fe400078e00ff */
[----:B0-----:R-:W-:-:S04]  /*0170*/  FMUL R0, RZ, -UR5 ;  /* 0x80000005ff007c20 */ /* 0x001fc80008400000 */
[----:B------:R-:W-:-:S04]  /*0180*/  FMUL R0, R0, UR4 ;  /* 0x0000000400007c20 */ /* 0x000fc80008400000 */
[C---:B------:R-:W-:Y:S01]  /*0190*/  FFMA R3, |R0|.reuse, -R7, 0.5 ;  /* 0x3f00000000037423 */ /* 0x040fe20000000a07 */
[C---:B------:R-:W-:Y:S02]  /*01a0*/  FSETP.NEU.AND P1, PT, |R0|.reuse, 1, PT ;  /* 0x3f8000000000780b */ /* 0x040fe40003f2d200 */
[----:B------:R-:W-:Y:S01]  /*01b0*/  FSETP.GT.AND P0, PT, |R0|, 0.56000000238418579102, PT ;  /* 0x3f0f5c290000780b */ /* 0x000fe20003f04200 */
[----:B------:R-:W0:Y:S02]  /*01c0*/  MUFU.RSQ R4, R3 ;  /* 0x0000000300047308 */ /* 0x000e240000001400 */
[----:B0-----:R-:W-:Y:S01]  /*01d0*/  FMUL R5, R3, R4 ;  /* 0x0000000403057220 */ /* 0x001fe20000400000 */
[----:B------:R-:W-:-:S04]  /*01e0*/  FMUL R4, R4, -0.5 ;  /* 0xbf00000004047820 */ /* 0x000fc80000400000 */
[----:B------:R-:W-:-:S04]  /*01f0*/  FFMA R4, R5, R4, 0.5 ;  /* 0x3f00000005047423 */ /* 0x000fc80000000004 */
[----:B------:R-:W-:-:S05]  /*0200*/  FFMA R4, R5, R4, R5 ;  /* 0x0000000405047223 */ /* 0x000fca0000000005 */
[----:B------:R-:W-:Y:S01]  /*0210*/  FSEL R5, R4, RZ, P1 ;  /* 0x000000ff04057208 */ /* 0x000fe20000800000 */
[----:B------:R-:W-:Y:S01]  /*0220*/  IMAD.MOV.U32 R4, RZ, RZ, 0x3d10ecef ;  /* 0x3d10ecefff047424 */ /* 0x000fe200078e00ff */
[----:B------:R-:W-:Y:S02]  /*0230*/  FSETP.GT.AND P1, PT, R0, 0.56000000238418579102, PT ;  /* 0x3f0f5c290000780b */ /* 0x000fe40003f24000 */
[----:B------:R-:W-:-:S04]  /*0240*/  FSEL R5, R5, |R0|, P0 ;  /* 0x4000000005057208 */ /* 0x000fc80000000000 */
[----:B------:R-:W-:-:S05]  /*0250*/  LOP3.LUT R5, R5, 0x80000000, R0, 0xb8, !PT ;  /* 0x8000000005057812 */ /* 0x000fca00078eb800 */
[----:B------:R-:W-:-:S04]  /*0260*/  FMUL R3, R5, R5 ;  /* 0x0000000505037220 */ /* 0x000fc80000400000 */
[----:B------:R-:W-:-:S04]  /*0270*/  FFMA R4, R3, R4, 0.016980519518256187439 ;  /* 0x3c8b1abb03047423 */ /* 0x000fc80000000004 */
[----:B------:R-:W-:-:S04]  /*0280*/  FFMA R4, R3, R4, 0.030762933194637298584 ;  /* 0x3cfc028c03047423 */ /* 0x000fc80000000004 */
[----:B------:R-:W-:-:S04]  /*0290*/  FFMA R4, R3, R4, 0.044709417968988418579 ;  /* 0x3d37213903047423 */ /* 0x000fc80000000004 */
[----:B------:R-:W-:-:S04]  /*02a0*/  FFMA R4, R3, R4, 0.074989043176174163818 ;  /* 0x3d9993db03047423 */ /* 0x000fc80000000004 */
[----:B------:R-:W-:-:S04]  /*02b0*/  FFMA R4, R3, R4, 0.16666707396507263184 ;  /* 0x3e2aaac603047423 */ /* 0x000fc80000000004 */
[----:B------:R-:W-:-:S04]  /*02c0*/  FMUL R4, R3, R4 ;  /* 0x0000000403047220 */ /* 0x000fc80000400000 */
[----:B------:R-:W-:-:S05]  /*02d0*/  FFMA R0, R5, R4, R5 ;  /* 0x0000000405007223 */ /* 0x000fca0000000005 */
[----:B------:R-:W-:-:S05]  /*02e0*/  FSEL R3, R0, -R0, P0 ;  /* 0x8000000000037208 */ /* 0x000fca0000000000 */
[----:B------:R-:W-:-:S04]  /*02f0*/  @!P1 FFMA R0, R10, 0.93318945169448852539, R3 ;  /* 0x3f6ee5810a009823 */ /* 0x000fc80000000003 */
[----:B------:R-:W-:-:S04]  /*0300*/  @P0 FADD R0, R0, R0 ;  /* 0x0000000000000221 */ /* 0x000fc80000000000 */
[C---:B------:R-:W-:Y:S01]  /*0310*/  FFMA R3, |R0|.reuse, -R7, 0.5 ;  /* 0x3f00000000037423 */ /* 0x040fe20000000a07 */
[C---:B------:R-:W-:Y:S02]  /*0320*/  FSETP.NEU.AND P1, PT, |R0|.reuse, 1, PT ;  /* 0x3f8000000000780b */ /* 0x040fe40003f2d200 */
[----:B------:R-:W-:Y:S01]  /*0330*/  FSETP.GT.AND P0, PT, |R0|, 0.56000000238418579102, PT ;  /* 0x3f0f5c290000780b */ /* 0x000fe20003f04200 */
[----:B------:R-:W0:Y:S02]  /*0340*/  MUFU.RSQ R4, R3 ;  /* 0x0000000300047308 */ /* 0x000e240000001400 */
[----:B0-----:R-:W-:Y:S01]  /*0350*/  FMUL R5, R3, R4 ;  /* 0x0000000403057220 */ /* 0x001fe20000400000 */
[----:B------:R-:W-:-:S04]  /*0360*/  FMUL R4, R4, -0.5 ;  /* 0xbf00000004047820 */ /* 0x000fc80000400000 */
[----:B------:R-:W-:-:S04]  /*0370*/  FFMA R4, R5, R4, 0.5 ;  /* 0x3f00000005047423 */ /* 0x000fc80000000004 */
[----:B------:R-:W-:Y:S02]  /*0380*/  FFMA R7, R5, R4, R5 ;  /* 0x0000000405077223 */ /* 0x000fe40000000005 */
[----:B------:R-:W0:Y:S03]  /*0390*/  LDC.64 R4, c[0x0][0x388] ;  /* 0x0000e200ff047b82 */ /* 0x000e260000000a00 */
[----:B------:R-:W-:-:S04]  /*03a0*/  FSEL R7, R7, RZ, P1 ;  /* 0x000000ff07077208 */ /* 0x000fc80000800000 */
[----:B------:R-:W-:-:S05]  /*03b0*/  FSEL R7, R7, |R0|, P0 ;  /* 0x4000000007077208 */ /* 0x000fca0000000000 */
[----:B------:R-:W-:-:S04]  /*03c0*/  FMUL R3, R7, R7 ;  /* 0x0000000707037220 */ /* 0x000fc80000400000 */
[----:B------:R-:W-:-:S04]  /*03d0*/  FFMA R8, R3, R8, 0.018773360177874565125 ;  /* 0x3c99ca9703087423 */ /* 0x000fc80000000008 */
[----:B------:R-:W-:-:S04]  /*03e0*/  FFMA R8, R3, R8, 0.046769052743911743164 ;  /* 0x3d3f90e803087423 */ /* 0x000fc80000000008 */
[----:B------:R-:W-:Y:S01]  /*03f0*/  FFMA R8, R3, R8, 0.074823014438152313232 ;  /* 0x3d993ccf03087423 */ /* 0x000fe20000000008 */
[----:B0-----:R-:W-:-:S03]  /*0400*/  FADD R5, R5, -1.94939998720592183296e+22 ;  /* 0xe48418b305057421 */ /* 0x001fc60000000000 */
[----:B------:R-:W-:Y:S01]  /*0410*/  FFMA R8, R3, R8, 0.16667181253433227539 ;  /* 0x3e2aac0403087423 */ /* 0x000fe20000000008 */
[----:B------:R-:W-:-:S03]  /*0420*/  FADD R4, R5, R4 ;  /* 0x0000000405047221 */ /* 0x000fc60000000000 */
[----:B------:R-:W-:Y:S01]  /*0430*/  FMUL R8, R3, R8 ;  /* 0x0000000803087220 */ /* 0x000fe20000400000 */
[----:B------:R-:W-:-:S03]  /*0440*/  FMUL R4, RZ, -R4 ;  /* 0x80000004ff047220 */ /* 0x000fc60000400000 */
[----:B------:R-:W-:Y:S01]  /*0450*/  FFMA R7, R7, R8, R7 ;  /* 0x0000000807077223 */ /* 0x000fe20000000007 */
[----:B------:R-:W0:Y:S03]  /*0460*/  FRND.FLOOR R3, R4 ;  /* 0x0000000400037307 */ /* 0x000e260000205000 */
[----:B------:R-:W-:-:S04]  /*0470*/  FMUL R5, R7, -2 ;  /* 0xc000000007057820 */ /* 0x000fc80000400000 */
[----:B------:R-:W-:-:S05]  /*0480*/  @P0 FFMA R7, R10, 0.93318945169448852539, R5 ;  /* 0x3f6ee5810a070823 */ /* 0x000fca0000000005 */
[C---:B------:R-:W-:Y:S02]  /*0490*/  FSETP.NAN.AND P0, PT, R7.reuse, R7, PT ;  /* 0x000000070700720b */ /* 0x040fe40003f08000 */
[----:B------:R-:W-:Y:S01]  /*04a0*/  LOP3.LUT R0, R7, 0x80000000, R0, 0xb8, !PT ;  /* 0x8000000007007812 */ /* 0x000fe200078eb800 */
[----:B0-----:R-:W-:-:S03]  /*04b0*/  FFMA R3, R3, -1.541428310757298778e-43, R2 ;  /* 0x8000006e03037823 */ /* 0x001fc60000000002 */
[----:B------:R-:W-:Y:S01]  /*04c0*/  FSEL R7, R0, R7, !P0 ;  /* 0x0000000700077208 */ /* 0x000fe20004000000 */
[----:B------:R-:W-:-:S04]  /*04d0*/  FADD R0, R3, 5566646 ;  /* 0x4aa9e16c03007421 */ /* 0x000fc80000000000 */
[----:B------:R-:W-:-:S05]  /*04e0*/  FADD R7, R7, 1533300 ;  /* 0x49bb2ba007077421 */ /* 0x000fca0000000000 */
[----:B------:R-:W-:-:S13]  /*04f0*/  FSETP.GTU.AND P0, PT, R0, R7, PT ;  /* 0x000000070000720b */ /* 0x000fda0003f0c000 */
[----:B------:R-:W-:Y:S05]  /*0500*/  @P0 BRA `(.L_x_0) ;  /* 0x00000008001c0947 */ /* 0x000fea0003800000 */
[----:B------:R-:W0:Y:S02]  /*0510*/  LDCU UR4, c[0x0][0x3a0] ;  /* 0x00007400ff0477ac */ /* 0x000e240008000800 */
[----:B0-----:R-:W-:Y:S01]  /*0520*/  FADD R3, RZ, UR4 ;  /* 0x00000004ff037e21 */ /* 0x001fe20008000000 */
[----:B------:R-:W0:Y:S03]  /*0530*/  LDCU UR4, c[0x0][0x39c] ;  /* 0x00007380ff0477ac */ /* 0x000e260008000800 */
[----:B------:R-:W1:Y:S01]  /*0540*/  MUFU.RCP R0, R3 ;  /* 0x0000000300007308 */ /* 0x000e620000001000 */
[----:B0-----:R-:W-:Y:S02]  /*0550*/  IMAD.U32 R4, RZ, RZ, UR4 ;  /* 0x00000004ff047e24 */ /* 0x001fe4000f8e00ff */
[----:B-1----:R-:W-:-:S05]  /*0560*/  FFMA R5, -R3, R0, 1 ;  /* 0x3f80000003057423 */ /* 0x002fca0000000100 */
[----:B------:R-:W0:Y:S01]  /*0570*/  FCHK P0, R4, R3 ;  /* 0x0000000304007302 */ /* 0x000e220000000000 */
[----:B------:R-:W-:-:S04]  /*0580*/  FFMA R0, R0, R5, R0 ;  /* 0x0000000500007223 */ /* 0x000fc80000000000 */
[----:B------:R-:W-:-:S04]  /*0590*/  FFMA R2, R0, UR4, RZ ;  /* 0x0000000400027c23 */ /* 0x000fc800080000ff */
[----:B------:R-:W-:-:S04]  /*05a0*/  FFMA R5, -R3, R2, UR4 ;  /* 0x0000000403057e23 */ /* 0x000fc80008000102 */
[----:B------:R-:W-:Y:S01]  /*05b0*/  FFMA R5, R0, R5, R2 ;  /* 0x0000000500057223 */ /* 0x000fe20000000002 */
[----:B0-----:R-:W-:Y:S06]  /*05c0*/  @!P0 BRA `(.L_x_1) ;  /* 0x0000000000148947 */ /* 0x001fec0003800000 */
[----:B------:R-:W0:Y:S01]  /*05d0*/  LDCU UR4, c[0x0][0x39c] ;  /* 0x00007380ff0477ac */ /* 0x000e220008000800 */
[----:B------:R-:W-:Y:S02]  /*05e0*/  MOV R2, 0x610 ;  /* 0x0000061000027802 */ /* 0x000fe40000000f00 */
[----:B0-----:R-:W-:-:S07]  /*05f0*/  MOV R0, UR4 ;  /* 0x0000000400007c02 */ /* 0x001fce0008000f00 */
[----:B------:R-:W-:Y:S05]  /*0600*/  CALL.REL.NOINC `($__internal_0_$__cuda_sm3x_div_rn_noftz_f32_slowpath) ;  /* 0x00000008000c7944 */ /* 0x000fea0003c00000 */
[----:B------:R-:W-:-:S07]  /*0610*/  IMAD.MOV.U32 R5, RZ, RZ, R0 ;  /* 0x000000ffff057224 */ /* 0x000fce00078e0000 */
.L_x_1:
[----:B------:R-:W-:Y:S01]  /*0620*/  FADD R5, R5, -1.7798000760358087516e-36 ;  /* 0x8417689d05057421 */ /* 0x000fe20000000000 */
[----:B------:R-:W-:Y:S03]  /*0630*/  BSSY.RECONVERGENT B0, `(.L_x_2) ;  /* 0x0000041000007945 */ /* 0x000fe60003800200 */
[C---:B------:R-:W-:Y:S01]  /*0640*/  FMUL R0, R5.reuse, 0.63661974668502807617 ;  /* 0x3f22f98305007820 */ /* 0x040fe20000400000 */
[----:B------:R-:W-:-:S05]  /*0650*/  FSETP.GE.AND P0, PT, |R5|, 105615, PT ;  /* 0x47ce47800500780b */ /* 0x000fca0003f06200 */
[----:B------:R-:W0:Y:S02]  /*0660*/  F2I.NTZ R0, R0 ;  /* 0x0000000000007305 */ /* 0x000e240000203100 */
[----:B0-----:R-:W-:-:S05]  /*0670*/  I2FP.F32.S32 R2, R0 ;  /* 0x0000000000027245 */ /* 0x001fca0000201400 */
[----:B------:R-:W-:-:S04]  /*0680*/  FFMA R3, R2, -1.5707962512969970703, R5 ;  /* 0xbfc90fda02037823 */ /* 0x000fc80000000005 */
[----:B------:R-:W-:-:S04]  /*0690*/  FFMA R3, R2, -7.5497894158615963534e-08, R3 ;  /* 0xb3a2216802037823 */ /* 0x000fc80000000003 */
[----:B------:R-:W-:Y:S01]  /*06a0*/  FFMA R2, R2, -5.3903029534742383927e-15, R3 ;  /* 0xa7c234c502027823 */ /* 0x000fe20000000003 */
[----:B------:R-:W-:Y:S06]  /*06b0*/  @!P0 BRA `(.L_x_3) ;  /* 0x0000000000e08947 */ /* 0x000fec0003800000 */
[----:B------:R-:W-:-:S13]  /*06c0*/  FSETP.NEU.AND P0, PT, |R5|, +INF , PT ;  /* 0x7f8000000500780b */ /* 0x000fda0003f0d200 */
[----:B------:R-:W-:Y:S01]  /*06d0*/  @!P0 FMUL R2, RZ, R5 ;  /* 0x00000005ff028220 */ /* 0x000fe20000400000 */
[----:B------:R-:W-:Y:S01]  /*06e0*/  @!P0 IMAD.MOV.U32 R0, RZ, RZ, RZ ;  /* 0x000000ffff008224 */ /* 0x000fe200078e00ff */
[----:B------:R-:W-:Y:S06]  /*06f0*/  @!P0 BRA `(.L_x_3) ;  /* 0x0000000000d08947 */ /* 0x000fec0003800000 */
[----:B------:R-:W-:Y:S01]  /*0700*/  SHF.L.U32 R2, R5, 0x8, RZ ;  /* 0x0000000805027819 */ /* 0x000fe200000006ff */
[----:B------:R-:W-:Y:S01]  /*0710*/  IMAD.MOV.U32 R8, RZ, RZ, RZ ;  /* 0x000000ffff087224 */ /* 0x000fe200078e00ff */
[----:B------:R-:W0:Y:S01]  /*0720*/  LDCU.64 UR8, c[0x0][0x358] ;  /* 0x00006b00ff0877ac */ /* 0x000e220008000a00 */
[----:B------:R-:W-:Y:S01]  /*0730*/  IMAD.MOV.U32 R0, RZ, RZ, R1 ;  /* 0x000000ffff007224 */ /* 0x000fe200078e0001 */
[----:B------:R-:W-:Y:S01]  /*0740*/  LOP3.LUT R9, R2, 0x80000000, RZ, 0xfc, !PT ;  /* 0x8000000002097812 */ /* 0x000fe200078efcff */
[----:B------:R-:W1:Y:S01]  /*0750*/  LDCU.64 UR10, c[0x4][0x10] ;  /* 0x01000200ff0a77ac */ /* 0x000e620008000a00 */
[----:B------:R-:W-:Y:S01]  /*0760*/  UMOV UR5, URZ ;  /* 0x000000ff00057c82 */ /* 0x000fe20008000000 */
[----:B------:R-:W-:-:S05]  /*0770*/  UMOV UR4, URZ ;  /* 0x000000ff00047c82 */ /* 0x000fca0008000000 */
.L_x_4:
[----:B-1----:R-:W-:Y:S01]  /*0780*/  MOV R10, UR10 ;  /* 0x0000000a000a7c02 */ /* 0x002fe20008000f00 */
[----:B------:R-:W-:-:S05]  /*0790*/  IMAD.U32 R11, RZ, RZ, UR11 ;  /* 0x0000000bff0b7e24 */ /* 0x000fca000f8e00ff */
[----:B0-----:R-:W2:Y:S01]  /*07a0*/  LDG.E.CONSTANT R2, desc[UR8][R10.64] ;  /* 0x000000080a027981 */ /* 0x001ea2000c1e9900 */
[----:B------:R-:W-:Y:S02]  /*07b0*/  UIADD3 UR10, UP0, UPT, UR10, 0x4, URZ ;  /* 0x000000040a0a7890 */ /* 0x000fe4000ff1e0ff */
[----:B------:R-:W-:Y:S02]  /*07c0*/  UIADD3 UR4, UPT, UPT, UR4, 0x1, URZ ;  /* 0x0000000104047890 */ /* 0x000fe4000fffe0ff */
[----:B------:R-:W-:Y:S02]  /*07d0*/  UIADD3.X UR11, UPT, UPT, URZ, UR11, URZ, UP0, !UPT ;  /* 0x0000000bff0b7290 */ /* 0x000fe400087fe4ff */
[----:B------:R-:W-:Y:S01]  /*07e0*/  UISETP.NE.AND UP0, UPT, UR4, 0x6, UPT ;  /* 0x000000060400788c */ /* 0x000fe2000bf05270 */
[----:B--2---:R-:W-:-:S03]  /*07f0*/  IMAD.WIDE.U32 R2, R2, R9, RZ ;  /* 0x0000000902027225 */ /* 0x004fc600078e00ff */
[----:B------:R-:W-:-:S04]  /*0800*/  IADD3 R7, P0, PT, R2, R8, RZ ;  /* 0x0000000802077210 */ /* 0x000fc80007f1e0ff */
[----:B------:R-:W-:Y:S01]  /*0810*/  IADD3.X R8, PT, PT, R3, UR5, RZ, P0, !PT ;  /* 0x0000000503087c10 */ /* 0x000fe200087fe4ff */
[----:B------:R0:W-:Y:S02]  /*0820*/  STL [R0], R7 ;  /* 0x0000000700007387 */ /* 0x0001e40000100800 */
[----:B0-----:R-:W-:Y:S01]  /*0830*/  VIADD R0, R0, 0x4 ;  /* 0x0000000400007836 */ /* 0x001fe20000000000 */
[----:B------:R-:W-:Y:S06]  /*0840*/  BRA.U UP0, `(.L_x_4) ;  /* 0xfffffffd00cc7547 */ /* 0x000fec000b83ffff */
[----:B------:R-:W-:Y:S01]  /*0850*/  SHF.R.U32.HI R4, RZ, 0x17, R5 ;  /* 0x00000017ff047819 */ /* 0x000fe20000011605 */
[----:B------:R0:W-:Y:S03]  /*0860*/  STL [R1+0x18], R8 ;  /* 0x0000180801007387 */ /* 0x0001e60000100800 */
[C---:B------:R-:W-:Y:S02]  /*0870*/  LOP3.LUT R0, R4.reuse, 0xe0, RZ, 0xc0, !PT ;  /* 0x000000e004007812 */ /* 0x040fe400078ec0ff */
[----:B------:R-:W-:Y:S02]  /*0880*/  LOP3.LUT P0, RZ, R4, 0x1f, RZ, 0xc0, !PT ;  /* 0x0000001f04ff7812 */ /* 0x000fe4000780c0ff */
[----:B------:R-:W-:-:S04]  /*0890*/  IADD3 R0, PT, PT, R0, -0x80, RZ ;  /* 0xffffff8000007810 */ /* 0x000fc80007ffe0ff */
[----:B------:R-:W-:-:S05]  /*08a0*/  SHF.R.U32.HI R0, RZ, 0x5, R0 ;  /* 0x00000005ff007819 */ /* 0x000fca0000011600 */
[----:B------:R-:W-:-:S05]  /*08b0*/  IMAD R7, R0, -0x4, R1 ;  /* 0xfffffffc00077824 */ /* 0x000fca00078e0201 */
[----:B------:R-:W2:Y:S04]  /*08c0*/  LDL R0, [R7+0x18] ;  /* 0x0000180007007983 */ /* 0x000ea80000100800 */
[----:B------:R-:W2:Y:S04]  /*08d0*/  LDL R3, [R7+0x14] ;  /* 0x0000140007037983 */ /* 0x000ea80000100800 */
[----:B------:R-:W3:Y:S01]  /*08e0*/  @P0 LDL R2, [R7+0x10] ;  /* 0x0000100007020983 */ /* 0x000ee20000100800 */
[----:B------:R-:W-:Y:S01]  /*08f0*/  LOP3.LUT R4, R4, 0x1f, RZ, 0xc0, !PT ;  /* 0x0000001f04047812 */ /* 0x000fe200078ec0ff */
[----:B------:R-:W-:Y:S01]  /*0900*/  UMOV UR4, 0x54442d19 ;  /* 0x54442d1900047882 */ /* 0x000fe20000000000 */
[----:B------:R-:W-:-:S02]  /*0910*/  UMOV UR5, 0x3bf921fb ;  /* 0x3bf921fb00057882 */ /* 0x000fc40000000000 */
[-C--:B--2---:R-:W-:Y:S02]  /*0920*/  @P0 SHF.L.W.U32.HI R0, R3, R4.reuse, R0 ;  /* 0x0000000403000219 */ /* 0x084fe40000010e00 */
[----:B---3--:R-:W-:Y:S02]  /*0930*/  @P0 SHF.L.W.U32.HI R3, R2, R4, R3 ;  /* 0x0000000402030219 */ /* 0x008fe40000010e03 */
[----:B------:R-:W-:Y:S02]  /*0940*/  ISETP.GE.AND P0, PT, R5, RZ, PT ;  /* 0x000000ff0500720c */ /* 0x000fe40003f06270 */
[C---:B------:R-:W-:Y:S01]  /*0950*/  SHF.L.W.U32.HI R2, R3.reuse, 0x2, R0 ;  /* 0x0000000203027819 */ /* 0x040fe20000010e00 */
[----:B------:R-:W-:-:S03]  /*0960*/  IMAD.SHL.U32 R3, R3, 0x4, RZ ;  /* 0x0000000403037824 */ /* 0x000fc600078e00ff */
[----:B------:R-:W-:Y:S02]  /*0970*/  SHF.R.S32.HI R4, RZ, 0x1f, R2 ;  /* 0x0000001fff047819 */ /* 0x000fe40000011402 */
[----:B------:R-:W-:Y:S02]  /*0980*/  LOP3.LUT R5, R2, R5, RZ, 0x3c, !PT ;  /* 0x0000000502057212 */ /* 0x000fe400078e3cff */
[C---:B------:R-:W-:Y:S02]  /*0990*/  LOP3.LUT R10, R4.reuse, R3, RZ, 0x3c, !PT ;  /* 0x00000003040a7212 */ /* 0x040fe400078e3cff */
[----:B------:R-:W-:Y:S02]  /*09a0*/  LOP3.LUT R11, R4, R2, RZ, 0x3c, !PT ;  /* 0x00000002040b7212 */ /* 0x000fe400078e3cff */
[----:B------:R-:W-:Y:S02]  /*09b0*/  SHF.R.U32.HI R3, RZ, 0x1e, R0 ;  /* 0x0000001eff037819 */ /* 0x000fe40000011600 */
[----:B------:R-:W-:-:S02]  /*09c0*/  ISETP.GE.AND P1, PT, R5, RZ, PT ;  /* 0x000000ff0500720c */ /* 0x000fc40003f26270 */
[----:B------:R-:W0:Y:S01]  /*09d0*/  I2F.F64.S64 R10, R10 ;  /* 0x0000000a000a7312 */ /* 0x000e220000301c00 */
[----:B------:R-:W-:-:S05]  /*09e0*/  LEA.HI R0, R2, R3, RZ, 0x1 ;  /* 0x0000000302007211 */ /* 0x000fca00078f08ff */
[----:B------:R-:W-:-:S05]  /*09f0*/  IMAD.MOV R2, RZ, RZ, -R0 ;  /* 0x000000ffff027224 */ /* 0x000fca00078e0a00 */
[----:B------:R-:W-:Y:S01]  /*0a00*/  @!P0 MOV R0, R2 ;  /* 0x0000000200008202 */ /* 0x000fe20000000f00 */
[----:B0-----:R-:W-:-:S10]  /*0a10*/  DMUL R8, R10, UR4 ;  /* 0x000000040a087c28 */ /* 0x001fd40008000000 */
[----:B------:R-:W0:Y:S02]  /*0a20*/  F2F.F32.F64 R8, R8 ;  /* 0x0000000800087310 */ /* 0x000e240000301000 */
[----:B0-----:R-:W-:-:S07]  /*0a30*/  FSEL R2, -R8, R8, !P1 ;  /* 0x0000000808027208 */ /* 0x001fce0004800100 */
.L_x_3:
[----:B------:R-:W-:Y:S05]  /*0a40*/  BSYNC.RECONVERGENT B0 ;  /* 0x0000000000007941 */ /* 0x000fea0003800200 */
.L_x_2:
[----:B------:R-:W-:Y:S02]  /*0a50*/  IMAD.MOV.U32 R4, RZ, RZ, 0x37cbac00 ;  /* 0x37cbac00ff047424 */ /* 0x000fe400078e00ff */
[----:B------:R-:W-:Y:S01]  /*0a60*/  FMUL R3, R2, R2 ;  /* 0x0000000202037220 */ /* 0x000fe20000400000 */
[C---:B------:R-:W-:Y:S01]  /*0a70*/  LOP3.LUT R5, R0.reuse, 0x1, RZ, 0xc0, !PT ;  /* 0x0000000100057812 */ /* 0x040fe200078ec0ff */
[----:B------:R-:W-:Y:S01]  /*0a80*/  IMAD.MOV.U32 R8, RZ, RZ, 0x3c0885e4 ;  /* 0x3c0885e4ff087424 */ /* 0x000fe200078e00ff */
[----:B------:R-:W-:Y:S01]  /*0a90*/  IADD3 R0, PT, PT, R0, 0x1, RZ ;  /* 0x0000000100007810 */ /* 0x000fe20007ffe0ff */
[----:B------:R-:W-:Y:S01]  /*0aa0*/  FFMA R4, R3, R4, -0.0013887860113754868507 ;  /* 0xbab607ed03047423 */ /* 0x000fe20000000004 */
[----:B------:R-:W-:Y:S01]  /*0ab0*/  ISETP.NE.U32.AND P0, PT, R5, 0x1, PT ;  /* 0x000000010500780c */ /* 0x000fe20003f05070 */
[----:B------:R-:W-:Y:S01]  /*0ac0*/  IMAD.MOV.U32 R7, RZ, RZ, 0x3e2aaaa8 ;  /* 0x3e2aaaa8ff077424 */ /* 0x000fe200078e00ff */
[----:B------:R-:W-:Y:S01]  /*0ad0*/  LOP3.LUT P1, RZ, R0, 0x2, RZ, 0xc0, !PT ;  /* 0x0000000200ff7812 */ /* 0x000fe2000782c0ff */
[----:B------:R-:W0:Y:S01]  /*0ae0*/  LDCU UR4, c[0x0][0x398] ;  /* 0x00007300ff0477ac */ /* 0x000e220008000800 */
[----:B------:R-:W-:Y:S01]  /*0af0*/  FSEL R4, R4, -0.00019574658654164522886, P0 ;  /* 0xb94d415304047808 */ /* 0x000fe20000000000 */
[----:B------:R-:W-:Y:S01]  /*0b00*/  BSSY.RECONVERGENT B0, `(.L_x_5) ;  /* 0x0000017000007945 */ /* 0x000fe20003800200 */
[----:B------:R-:W-:-:S02]  /*0b10*/  FSEL R8, R8, 0.041666727513074874878, !P0 ;  /* 0x3d2aaabb08087808 */ /* 0x000fc40004000000 */
[----:B------:R-:W-:Y:S02]  /*0b20*/  FSEL R0, R2, 1, !P0 ;  /* 0x3f80000002007808 */ /* 0x000fe40004000000 */
[----:B------:R-:W-:Y:S01]  /*0b30*/  FSEL R7, -R7, -0.4999999701976776123, !P0 ;  /* 0xbeffffff07077808 */ /* 0x000fe20004000100 */
[C---:B------:R-:W-:Y:S02]  /*0b40*/  FFMA R4, R3.reuse, R4, R8 ;  /* 0x0000000403047223 */ /* 0x040fe40000000008 */
[C---:B------:R-:W-:Y:S02]  /*0b50*/  FFMA R5, R3.reuse, R0, RZ ;  /* 0x0000000003057223 */ /* 0x040fe400000000ff */
[----:B------:R-:W-:-:S04]  /*0b60*/  FFMA R4, R3, R4, R7 ;  /* 0x0000000403047223 */ /* 0x000fc80000000007 */
[----:B------:R-:W-:Y:S01]  /*0b70*/  FFMA R3, R5, R4, R0 ;  /* 0x0000000405037223 */ /* 0x000fe20000000000 */
[----:B0-----:R-:W-:-:S03]  /*0b80*/  IMAD.U32 R4, RZ, RZ, UR4 ;  /* 0x00000004ff047e24 */ /* 0x001fc6000f8e00ff */
[----:B------:R-:W-:-:S04]  /*0b90*/  @P1 FADD R3, RZ, -R3 ;  /* 0x80000003ff031221 */ /* 0x000fc80000000000 */
[----:B------:R-:W0:Y:S08]  /*0ba0*/  MUFU.RCP R0, R3 ;  /* 0x0000000300007308 */ /* 0x000e300000001000 */
[----:B------:R-:W1:Y:S01]  /*0bb0*/  FCHK P0, R4, R3 ;  /* 0x0000000304007302 */ /* 0x000e620000000000 */
[----:B0-----:R-:W-:-:S04]  /*0bc0*/  FFMA R5, -R3, R0, 1 ;  /* 0x3f80000003057423 */ /* 0x001fc80000000100 */
[----:B------:R-:W-:-:S04]  /*0bd0*/  FFMA R0, R0, R5, R0 ;  /* 0x0000000500007223 */ /* 0x000fc80000000000 */
[----:B------:R-:W-:-:S04]  /*0be0*/  FFMA R2, R0, UR4, RZ ;  /* 0x0000000400027c23 */ /* 0x000fc800080000ff */
[----:B------:R-:W-:-:S04]  /*0bf0*/  FFMA R5, -R3, R2, UR4 ;  /* 0x0000000403057e23 */ /* 0x000fc80008000102 */
[----:B------:R-:W-:Y:S01]  /*0c00*/  FFMA R2, R0, R5, R2 ;  /* 0x0000000500027223 */ /* 0x000fe20000000002 */
[----:B-1----:R-:W-:Y:S06]  /*0c10*/  @!P0 BRA `(.L_x_6) ;  /* 0x0000000000148947 */ /* 0x002fec0003800000 */
[----:B------:R-:W0:Y:S01]  /*0c20*/  LDCU UR4, c[0x0][0x398] ;  /* 0x00007300ff0477ac */ /* 0x000e220008000800 */
[----:B------:R-:W-:Y:S02]  /*0c30*/  MOV R2, 0xc60 ;  /* 0x00000c6000027802 */ /* 0x000fe40000000f00 */
[----:B0-----:R-:W-:-:S07]  /*0c40*/  MOV R0, UR4 ;  /* 0x0000000400007c02 */ /* 0x001fce0008000f00 */
[----:B------:R-:W-:Y:S05]  /*0c50*/  CALL.REL.NOINC `($__internal_0_$__cuda_sm3x_div_rn_noftz_f32_slowpath) ;  /* 0x0000000000787944 */ /* 0x000fea0003c00000 */
[----:B------:R-:W-:-:S07]  /*0c60*/  IMAD.MOV.U32 R2, RZ, RZ, R0 ;  /* 0x000000ffff027224 */ /* 0x000fce00078e0000 */
.L_x_6:
[----:B------:R-:W-:Y:S05]  /*0c70*/  BSYNC.RECONVERGENT B0 ;  /* 0x0000000000007941 */ /* 0x000fea0003800200 */
.L_x_5:
[----:B------:R-:W0:Y:S01]  /*0c80*/  MUFU.RCP R3, R2 ;  /* 0x0000000200037308 */ /* 0x000e220000001000 */
[----:B------:R-:W-:Y:S01]  /*0c90*/  UMOV UR4, 0x349a40eb ;  /* 0x349a40eb00047882 */ /* 0x000fe20000000000 */
[----:B------:R-:W-:Y:S01]  /*0ca0*/  BSSY.RECONVERGENT B0, `(.L_x_0) ;  /* 0x000000d000007945 */ /* 0x000fe20003800200 */
[----:B------:R-:W-:-:S05]  /*0cb0*/  MOV R5, UR4 ;  /* 0x0000000400057c02 */ /* 0x000fca0008000f00 */
[----:B------:R-:W1:Y:S01]  /*0cc0*/  FCHK P0, R5, R2 ;  /* 0x0000000205007302 */ /* 0x000e620000000000 */
[----:B0-----:R-:W-:-:S04]  /*0cd0*/  FFMA R0, R3, -R2, 1 ;  /* 0x3f80000003007423 */ /* 0x001fc80000000802 */
[----:B------:R-:W-:-:S04]  /*0ce0*/  FFMA R0, R3, R0, R3 ;  /* 0x0000000003007223 */ /* 0x000fc80000000003 */
[----:B------:R-:W-:-:S04]  /*0cf0*/  FFMA R3, R0, 2.8731969337059126701e-07, RZ ;  /* 0x349a40eb00037823 */ /* 0x000fc800000000ff */
[----:B------:R-:W-:-:S04]  /*0d00*/  FFMA R4, R3, -R2, 2.8731969337059126701e-07 ;  /* 0x349a40eb03047423 */ /* 0x000fc80000000802 */
[----:B------:R-:W-:Y:S01]  /*0d10*/  FFMA R0, R0, R4, R3 ;  /* 0x0000000400007223 */ /* 0x000fe20000000003 */
[----:B-1----:R-:W-:Y:S06]  /*0d20*/  @!P0 BRA `(.L_x_7) ;  /* 0x0000000000108947 */ /* 0x002fec0003800000 */
[----:B------:R-:W-:Y:S02]  /*0d30*/  HFMA2 R0, -RZ, RZ, 0.28759765625, 2.458984375 ;  /* 0x349a40ebff007431 */ /* 0x000fe400000001ff */
[----:B------:R-:W-:Y:S01]  /*0d40*/  IMAD.MOV.U32 R3, RZ, RZ, R2 ;  /* 0x000000ffff037224 */ /* 0x000fe200078e0002 */
[----:B------:R-:W-:-:S07]  /*0d50*/  MOV R2, 0xd70 ;  /* 0x00000d7000027802 */ /* 0x000fce0000000f00 */
[----:B------:R-:W-:Y:S05]  /*0d60*/  CALL.REL.NOINC `($__internal_0_$__cuda_sm3x_div_rn_noftz_f32_slowpath) ;  /* 0x0000000000347944 */ /* 0x000fea0003c00000 */
.L_x_7:
[----:B------:R-:W-:Y:S05]  /*0d70*/  BSYNC.RECONVERGENT B0 ;  /* 0x0000000000007941 */ /* 0x000fea0003800200 */
.L_x_0:
[----:B------:R-:W0:Y:S01]  /*0d80*/  F2F.F64.F32 R2, R0 ;  /* 0x0000000000027310 */ /* 0x000e220000201800 */
[----:B------:R-:W-:Y:S01]  /*0d90*/  MOV R8, 0x0 ;  /* 0x0000000000087802 */ /* 0x000fe20000000f00 */
[----:B------:R-:W1:Y:S01]  /*0da0*/  LDCU.64 UR4, c[0x4][0x8] ;  /* 0x01000100ff0477ac */ /* 0x000e620008000a00 */
[----:B------:R-:W-:-:S04]  /*0db0*/  IADD3 R6, P0, P1, R1, 0x20, R6 ;  /* 0x0000002001067810 */ /* 0x000fc8000791e006 */
[----:B------:R-:W2:Y:S01]  /*0dc0*/  LDC.64 R8, c[0x4][R8] ;  /* 0x0100000008087b82 */ /* 0x000ea20000000a00 */
[----:B------:R-:W-:Y:S01]  /*0dd0*/  IADD3.X R7, PT, PT, RZ, UR6, RZ, P0, P1 ;  /* 0x00000006ff077c10 */ /* 0x000fe200087e24ff */
[----:B0-----:R0:W-:Y:S01]  /*0de0*/  STL.64 [R1+0x20], R2 ;  /* 0x0000200201007387 */ /* 0x0011e20000100a00 */
[----:B-1----:R-:W-:Y:S01]  /*0df0*/  IMAD.U32 R4, RZ, RZ, UR4 ;  /* 0x00000004ff047e24 */ /* 0x002fe2000f8e00ff */
[----:B------:R-:W-:-:S07]  /*0e00*/  MOV R5, UR5 ;  /* 0x0000000500057c02 */ /* 0x000fce0008000f00 */
[----:B------:R-:W-:-:S07]  /*0e10*/  LEPC R20, `(.L_x_8) ;  /* 0x000000001014794e */ /* 0x000fce0000000000 */
[----:B0-2---:R-:W-:Y:S05]  /*0e20*/  CALL.ABS.NOINC R8 ;  /* 0x0000000008007343 */ /* 0x005fea0003c00000 */
.L_x_8:
[----:B------:R-:W-:Y:S05]  /*0e30*/  EXIT ;  /* 0x000000000000794d */ /* 0x000fea0003800000 */
        .weak           $__internal_0_$__cuda_sm3x_div_rn_noftz_f32_slowpath
        .type           $__internal_0_$__cuda_sm3x_div_rn_noftz_f32_slowpath,@function
        .size           $__internal_0_$__cuda_sm3x_div_rn_noftz_f32_slowpath,(.L_x_21 - $__internal_0_$__cuda_sm3x_div_rn_noftz_f32_slowpath)
$__internal_0_$__cuda_sm3x_div_rn_noftz_f32_slowpath:
[----:B------:R-:W-:Y:S01]  /*0e40*/  SHF.R.U32.HI R5, RZ, 0x17, R3 ;  /* 0x00000017ff057819 */ /* 0x000fe20000011603 */
[----:B------:R-:W-:Y:S01]  /*0e50*/  BSSY.RECONVERGENT B1, `(.L_x_9) ;  /* 0x0000062000017945 */ /* 0x000fe20003800200 */
[----:B------:R-:W-:Y:S02]  /*0e60*/  SHF.R.U32.HI R4, RZ, 0x17, R0 ;  /* 0x00000017ff047819 */ /* 0x000fe40000011600 */
[----:B------:R-:W-:Y:S02]  /*0e70*/  LOP3.LUT R12, R5, 0xff, RZ, 0xc0, !PT ;  /* 0x000000ff050c7812 */ /* 0x000fe400078ec0ff */
[----:B------:R-:W-:-:S03]  /*0e80*/  LOP3.LUT R9, R4, 0xff, RZ, 0xc0, !PT ;  /* 0x000000ff04097812 */ /* 0x000fc600078ec0ff */
[----:B------:R-:W-:Y:S01]  /*0e90*/  VIADD R7, R12, 0xffffffff ;  /* 0xffffffff0c077836 */ /* 0x000fe20000000000 */
[----:B------:R-:W-:-:S04]  /*0ea0*/  IADD3 R5, PT, PT, R9, -0x1, RZ ;  /* 0xffffffff09057810 */ /* 0x000fc80007ffe0ff */
[----:B------:R-:W-:-:S04]  /*0eb0*/  ISETP.GT.U32.AND P0, PT, R7, 0xfd, PT ;  /* 0x000000fd0700780c */ /* 0x000fc80003f04070 */
[----:B------:R-:W-:-:S13]  /*0ec0*/  ISETP.GT.U32.OR P0, PT, R5, 0xfd, P0 ;  /* 0x000000fd0500780c */ /* 0x000fda0000704470 */
[----:B------:R-:W-:Y:S01]  /*0ed0*/  @!P0 IMAD.MOV.U32 R4, RZ, RZ, RZ ;  /* 0x000000ffff048224 */ /* 0x000fe200078e00ff */
[----:B------:R-:W-:Y:S06]  /*0ee0*/  @!P0 BRA `(.L_x_10) ;  /* 0x00000000005c8947 */ /* 0x000fec0003800000 */
[----:B------:R-:W-:Y:S02]  /*0ef0*/  FSETP.GTU.FTZ.AND P0, PT, |R0|, +INF , PT ;  /* 0x7f8000000000780b */ /* 0x000fe40003f1c200 */
[----:B------:R-:W-:-:S04]  /*0f00*/  FSETP.GTU.FTZ.AND P1, PT, |R3|, +INF , PT ;  /* 0x7f8000000300780b */ /* 0x000fc80003f3c200 */
[----:B------:R-:W-:-:S13]  /*0f10*/  PLOP3.LUT P0, PT, P0, P1, PT, 0xf8, 0x8f ;  /* 0x00000000008f781c */ /* 0x000fda0000703f70 */
[----:B------:R-:W-:Y:S05]  /*0f20*/  @P0 BRA `(.L_x_11) ;  /* 0x00000004004c0947 */ /* 0x000fea0003800000 */
[----:B------:R-:W-:-:S13]  /*0f30*/  LOP3.LUT P0, RZ, R3, 0x7fffffff, R0, 0xc8, !PT ;  /* 0x7fffffff03ff7812 */ /* 0x000fda000780c800 */
[----:B------:R-:W-:Y:S05]  /*0f40*/  @!P0 BRA `(.L_x_12) ;  /* 0x00000004003c8947 */ /* 0x000fea0003800000 */
[C---:B------:R-:W-:Y:S02]  /*0f50*/  FSETP.NEU.FTZ.AND P2, PT, |R0|.reuse, +INF , PT ;  /* 0x7f8000000000780b */ /* 0x040fe40003f5d200 */
[----:B------:R-:W-:Y:S02]  /*0f60*/  FSETP.NEU.FTZ.AND P1, PT, |R3|, +INF , PT ;  /* 0x7f8000000300780b */ /* 0x000fe40003f3d200 */
[----:B------:R-:W-:-:S11]  /*0f70*/  FSETP.NEU.FTZ.AND P0, PT, |R0|, +INF , PT ;  /* 0x7f8000000000780b */ /* 0x000fd60003f1d200 */
[----:B------:R-:W-:Y:S05]  /*0f80*/  @!P1 BRA !P2, `(.L_x_12) ;  /* 0x00000004002c9947 */ /* 0x000fea0005000000 */
[----:B------:R-:W-:-:S04]  /*0f90*/  LOP3.LUT P2, RZ, R0, 0x7fffffff, RZ, 0xc0, !PT ;  /* 0x7fffffff00ff7812 */ /* 0x000fc8000784c0ff */
[----:B------:R-:W-:-:S13]  /*0fa0*/  PLOP3.LUT P1, PT, P1, P2, PT, 0x2f, 0xf2 ;  /* 0x0000000000f2781c */ /* 0x000fda0000f24577 */
[----:B------:R-:W-:Y:S05]  /*0fb0*/  @P1 BRA `(.L_x_13) ;  /* 0x0000000400181947 */ /* 0x000fea0003800000 */
[----:B------:R-:W-:-:S04]  /*0fc0*/  LOP3.LUT P1, RZ, R3, 0x7fffffff, RZ, 0xc0, !PT ;  /* 0x7fffffff03ff7812 */ /* 0x000fc8000782c0ff */
[----:B------:R-:W-:-:S13]  /*0fd0*/  PLOP3.LUT P0, PT, P0, P1, PT, 0x2f, 0xf2 ;  /* 0x0000000000f2781c */ /* 0x000fda0000702577 */
[----:B------:R-:W-:Y:S05]  /*0fe0*/  @P0 BRA `(.L_x_14) ;  /* 0x0000000400000947 */ /* 0x000fea0003800000 */
[----:B------:R-:W-:Y:S02]  /*0ff0*/  ISETP.GE.AND P0, PT, R5, RZ, PT ;  /* 0x000000ff0500720c */ /* 0x000fe40003f06270 */
[----:B------:R-:W-:-:S11]  /*1000*/  ISETP.GE.AND P1, PT, R7, RZ, PT ;  /* 0x000000ff0700720c */ /* 0x000fd60003f26270 */
[----:B------:R-:W-:Y:S01]  /*1010*/  @P0 MOV R4, RZ ;  /* 0x000000ff00040202 */ /* 0x000fe20000000f00 */
[----:B------:R-:W-:Y:S02]  /*1020*/  @!P0 IMAD.MOV.U32 R4, RZ, RZ, -0x40 ;  /* 0xffffffc0ff048424 */ /* 0x000fe400078e00ff */
[----:B------:R-:W-:Y:S01]  /*1030*/  @!P0 FFMA R0, R0, 1.84467440737095516160e+19, RZ ;  /* 0x5f80000000008823 */ /* 0x000fe200000000ff */
[----:B------:R-:W-:Y:S02]  /*1040*/  @!P1 FFMA R3, R3, 1.84467440737095516160e+19, RZ ;  /* 0x5f80000003039823 */ /* 0x000fe400000000ff */
[----:B------:R-:W-:-:S07]  /*1050*/  @!P1 IADD3 R4, PT, PT, R4, 0x40, RZ ;  /* 0x0000004004049810 */ /* 0x000fce0007ffe0ff */
.L_x_10:
[----:B------:R-:W-:Y:S01]  /*1060*/  LEA R8, R12, 0xc0800000, 0x17 ;  /* 0xc08000000c087811 */ /* 0x000fe200078eb8ff */
[----:B------:R-:W-:Y:S04]  /*1070*/  BSSY.RECONVERGENT B2, `(.L_x_15) ;  /* 0x0000036000027945 */ /* 0x000fe80003800200 */
[----:B------:R-:W-:Y:S01]  /*1080*/  IMAD.IADD R8, R3, 0x1, -R8 ;  /* 0x0000000103087824 */ /* 0x000fe200078e0a08 */
[----:B------:R-:W-:-:S03]  /*1090*/  IADD3 R3, PT, PT, R9, -0x7f, RZ ;  /* 0xffffff8109037810 */ /* 0x000fc60007ffe0ff */
[----:B------:R-:W0:Y:S01]  /*10a0*/  MUFU.RCP R5, R8 ;  /* 0x0000000800057308 */ /* 0x000e220000001000 */
[----:B------:R-:W-:Y:S01]  /*10b0*/  FADD.FTZ R7, -R8, -RZ ;  /* 0x800000ff08077221 */ /* 0x000fe20000010100 */
[----:B------:R-:W-:-:S03]  /*10c0*/  IMAD R0, R3, -0x800000, R0 ;  /* 0xff80000003007824 */ /* 0x000fc600078e0200 */
[----:B0-----:R-:W-:-:S04]  /*10d0*/  FFMA R10, R5, R7, 1 ;  /* 0x3f800000050a7423 */ /* 0x001fc80000000007 */
[----:B------:R-:W-:-:S04]  /*10e0*/  FFMA R14, R5, R10, R5 ;  /* 0x0000000a050e7223 */ /* 0x000fc80000000005 */
[----:B------:R-:W-:-:S04]  /*10f0*/  FFMA R5, R0, R14, RZ ;  /* 0x0000000e00057223 */ /* 0x000fc800000000ff */
[----:B------:R-:W-:-:S04]  /*1100*/  FFMA R10, R7, R5, R0 ;  /* 0x00000005070a7223 */ /* 0x000fc80000000000 */
[----:B------:R-:W-:Y:S01]  /*1110*/  FFMA R9, R14, R10, R5 ;  /* 0x0000000a0e097223 */ /* 0x000fe20000000005 */
[----:B------:R-:W-:-:S03]  /*1120*/  IADD3 R5, PT, PT, R3, 0x7f, -R12 ;  /* 0x0000007f03057810 */ /* 0x000fc60007ffe80c */
[----:B------:R-:W-:Y:S02]  /*1130*/  FFMA R10, R7, R9, R0 ;  /* 0x00000009070a7223 */ /* 0x000fe40000000000 */
[----:B------:R-:W-:Y:S02]  /*1140*/  IMAD.IADD R5, R5, 0x1, R4 ;  /* 0x0000000105057824 */ /* 0x000fe400078e0204 */
[----:B------:R-:W-:-:S05]  /*1150*/  FFMA R0, R14, R10, R9 ;  /* 0x0000000a0e007223 */ /* 0x000fca0000000009 */
[----:B------:R-:W-:-:S04]  /*1160*/  SHF.R.U32.HI R3, RZ, 0x17, R0 ;  /* 0x00000017ff037819 */ /* 0x000fc80000011600 */
[----:B------:R-:W-:-:S04]  /*1170*/  LOP3.LUT R3, R3, 0xff, RZ, 0xc0, !PT ;  /* 0x000000ff03037812 */ /* 0x000fc800078ec0ff */
[----:B------:R-:W-:-:S05]  /*1180*/  IADD3 R7, PT, PT, R3, R5, RZ ;  /* 0x0000000503077210 */ /* 0x000fca0007ffe0ff */
[----:B------:R-:W-:-:S05]  /*1190*/  VIADD R3, R7, 0xffffffff ;  /* 0xffffffff07037836 */ /* 0x000fca0000000000 */
[----:B------:R-:W-:-:S13]  /*11a0*/  ISETP.GE.U32.AND P0, PT, R3, 0xfe, PT ;  /* 0x000000fe0300780c */ /* 0x000fda0003f06070 */
[----:B------:R-:W-:Y:S05]  /*11b0*/  @!P0 BRA `(.L_x_16) ;  /* 0x0000000000808947 */ /* 0x000fea0003800000 */
[----:B------:R-:W-:-:S13]  /*11c0*/  ISETP.GT.AND P0, PT, R7, 0xfe, PT ;  /* 0x000000fe0700780c */ /* 0x000fda0003f04270 */
[----:B------:R-:W-:Y:S05]  /*11d0*/  @P0 BRA `(.L_x_17) ;  /* 0x00000000006c0947 */ /* 0x000fea0003800000 */
[----:B------:R-:W-:-:S13]  /*11e0*/  ISETP.GE.AND P0, PT, R7, 0x1, PT ;  /* 0x000000010700780c */ /* 0x000fda0003f06270 */
[----:B------:R-:W-:Y:S05]  /*11f0*/  @P0 BRA `(.L_x_18) ;  /* 0x0000000000740947 */ /* 0x000fea0003800000 */
[----:B------:R-:W-:Y:S02]  /*1200*/  ISETP.GE.AND P0, PT, R7, -0x18, PT ;  /* 0xffffffe80700780c */ /* 0x000fe40003f06270 */
[----:B------:R-:W-:-:S11]  /*1210*/  LOP3.LUT R0, R0, 0x80000000, RZ, 0xc0, !PT ;  /* 0x8000000000007812 */ /* 0x000fd600078ec0ff */
[----:B------:R-:W-:Y:S05]  /*1220*/  @!P0 BRA `(.L_x_18) ;  /* 0x0000000000688947 */ /* 0x000fea0003800000 */
[CCC-:B------:R-:W-:Y:S01]  /*1230*/  FFMA.RZ R3, R14.reuse, R10.reuse, R9.reuse ;  /* 0x0000000a0e037223 */ /* 0x1c0fe2000000c009 */
[C---:B------:R-:W-:Y:S01]  /*1240*/  IADD3 R8, PT, PT, R7.reuse, 0x20, RZ ;  /* 0x0000002007087810 */ /* 0x040fe20007ffe0ff */
[CCC-:B------:R-:W-:Y:S01]  /*1250*/  FFMA.RM R4, R14.reuse, R10.reuse, R9.reuse ;  /* 0x0000000a0e047223 */ /* 0x1c0fe20000004009 */
[----:B------:R-:W-:Y:S02]  /*1260*/  ISETP.NE.AND P2, PT, R7, RZ, PT ;  /* 0x000000ff0700720c */ /* 0x000fe40003f45270 */
[----:B------:R-:W-:Y:S01]  /*1270*/  LOP3.LUT R5, R3, 0x7fffff, RZ, 0xc0, !PT ;  /* 0x007fffff03057812 */ /* 0x000fe200078ec0ff */
[----:B------:R-:W-:Y:S01]  /*1280*/  FFMA.RP R3, R14, R10, R9 ;  /* 0x0000000a0e037223 */ /* 0x000fe20000008009 */
[----:B------:R-:W-:Y:S01]  /*1290*/  ISETP.NE.AND P1, PT, R7, RZ, PT ;  /* 0x000000ff0700720c */ /* 0x000fe20003f25270 */
[----:B------:R-:W-:Y:S01]  /*12a0*/  IMAD.MOV R7, RZ, RZ, -R7 ;  /* 0x000000ffff077224 */ /* 0x000fe200078e0a07 */
[----:B------:R-:W-:Y:S02]  /*12b0*/  LOP3.LUT R5, R5, 0x800000, RZ, 0xfc, !PT ;  /* 0x0080000005057812 */ /* 0x000fe400078efcff */
[----:B------:R-:W-:-:S02]  /*12c0*/  FSETP.NEU.FTZ.AND P0, PT, R3, R4, PT ;  /* 0x000000040300720b */ /* 0x000fc40003f1d000 */
[----:B------:R-:W-:Y:S02]  /*12d0*/  SHF.L.U32 R8, R5, R8, RZ ;  /* 0x0000000805087219 */ /* 0x000fe400000006ff */
[----:B------:R-:W-:Y:S02]  /*12e0*/  SEL R4, R7, RZ, P2 ;  /* 0x000000ff07047207 */ /* 0x000fe40001000000 */
[----:B------:R-:W-:Y:S02]  /*12f0*/  ISETP.NE.AND P1, PT, R8, RZ, P1 ;  /* 0x000000ff0800720c */ /* 0x000fe40000f25270 */
[----:B------:R-:W-:Y:S02]  /*1300*/  SHF.R.U32.HI R4, RZ, R4, R5 ;  /* 0x00000004ff047219 */ /* 0x000fe40000011605 */
[----:B------:R-:W-:Y:S02]  /*1310*/  PLOP3.LUT P0, PT, P0, P1, PT, 0xf8, 0x8f ;  /* 0x00000000008f781c */ /* 0x000fe40000703f70 */
[----:B------:R-:W-:-:S02]  /*1320*/  SHF.R.U32.HI R8, RZ, 0x1, R4 ;  /* 0x00000001ff087819 */ /* 0x000fc40000011604 */
[----:B------:R-:W-:-:S04]  /*1330*/  SEL R3, RZ, 0x1, !P0 ;  /* 0x00000001ff037807 */ /* 0x000fc80004000000 */
[----:B------:R-:W-:-:S04]  /*1340*/  LOP3.LUT R3, R3, 0x1, R8, 0xf8, !PT ;  /* 0x0000000103037812 */ /* 0x000fc800078ef808 */
[----:B------:R-:W-:-:S04]  /*1350*/  LOP3.LUT R3, R3, R4, RZ, 0xc0, !PT ;  /* 0x0000000403037212 */ /* 0x000fc800078ec0ff */
[----:B------:R-:W-:-:S04]  /*1360*/  IADD3 R3, PT, PT, R8, R3, RZ ;  /* 0x0000000308037210 */ /* 0x000fc80007ffe0ff */
[----:B------:R-:W-:Y:S01]  /*1370*/  LOP3.LUT R0, R3, R0, RZ, 0xfc, !PT ;  /* 0x0000000003007212 */ /* 0x000fe200078efcff */
[----:B------:R-:W-:Y:S06]  /*1380*/  BRA `(.L_x_18) ;  /* 0x0000000000107947 */ /* 0x000fec0003800000 */
.L_x_17:
[----:B------:R-:W-:-:S04]  /*1390*/  LOP3.LUT R0, R0, 0x80000000, RZ, 0xc0, !PT ;  /* 0x8000000000007812 */ /* 0x000fc800078ec0ff */
[----:B------:R-:W-:Y:S01]  /*13a0*/  LOP3.LUT R0, R0, 0x7f800000, RZ, 0xfc, !PT ;  /* 0x7f80000000007812 */ /* 0x000fe200078efcff */
[----:B------:R-:W-:Y:S06]  /*13b0*/  BRA `(.L_x_18) ;  /* 0x0000000000047947 */ /* 0x000fec0003800000 */
.L_x_16:
[----:B------:R-:W-:-:S07]  /*13c0*/  IMAD R0, R5, 0x800000, R0 ;  /* 0x0080000005007824 */ /* 0x000fce00078e0200 */
.L_x_18:
[----:B------:R-:W-:Y:S05]  /*13d0*/  BSYNC.RECONVERGENT B2 ;  /* 0x0000000000027941 */ /* 0x000fea0003800200 */
.L_x_15:
[----:B------:R-:W-:Y:S05]  /*13e0*/  BRA `(.L_x_19) ;  /* 0x0000000000207947 */ /* 0x000fea0003800000 */
.L_x_14:
[----:B------:R-:W-:-:S04]  /*13f0*/  LOP3.LUT R0, R3, 0x80000000, R0, 0x48, !PT ;  /* 0x8000000003007812 */ /* 0x000fc800078e4800 */
[----:B------:R-:W-:Y:S01]  /*1400*/  LOP3.LUT R0, R0, 0x7f800000, RZ, 0xfc, !PT ;  /* 0x7f80000000007812 */ /* 0x000fe200078efcff */
[----:B------:R-:W-:Y:S06]  /*1410*/  BRA `(.L_x_19) ;  /* 0x0000000000147947 */ /* 0x000fec0003800000 */
.L_x_13:
[----:B------:R-:W-:Y:S01]  /*1420*/  LOP3.LUT R0, R3, 0x80000000, R0, 0x48, !PT ;  /* 0x8000000003007812 */ /* 0x000fe200078e4800 */
[----:B------:R-:W-:Y:S06]  /*1430*/  BRA `(.L_x_19) ;  /* 0x00000000000c7947 */ /* 0x000fec0003800000 */
.L_x_12:
[----:B------:R-:W0:Y:S01]  /*1440*/  MUFU.RSQ R0, -QNAN ;  /* 0xffc0000000007908 */ /* 0x000e220000001400 */
[----:B------:R-:W-:Y:S05]  /*1450*/  BRA `(.L_x_19) ;  /* 0x0000000000047947 */ /* 0x000fea0003800000 */
.L_x_11:
[----:B------:R-:W-:-:S07]  /*1460*/  FADD.FTZ R0, R0, R3 ;  /* 0x0000000300007221 */ /* 0x000fce0000010000 */
.L_x_19:
[----:B------:R-:W-:Y:S05]  /*1470*/  BSYNC.RECONVERGENT B1 ;  /* 0x0000000000017941 */ /* 0x000fea0003800200 */
.L_x_9:
[----:B------:R-:W-:-:S04]  /*1480*/  HFMA2 R3, -RZ, RZ, 0, 0 ;  /* 0x00000000ff037431 */ /* 0x000fc800000001ff */
[----:B0-----:R-:W-:Y:S05]  /*1490*/  RET.REL.NODEC R2 `(_Z7computefffffffff) ;  /* 0xffffffe802d87950 */ /* 0x001fea0003c3ffff */
.L_x_20:
[----:B------:R-:W-:-:S00]  /*14a0*/  BRA `(.L_x_20) ;  /* 0xfffffffc00fc7947 */ /* 0x000fc0000383ffff */
[----:B------:R-:W-:-:S00]  /*14b0*/  NOP ;  /* 0x0000000000007918 */ /* 0x000fc00000000000 */
        /* <DEDUP_REMOVED lines=12> */
.L_x_21:


//--------------------- .nv.global.init           --------------------------
	.section	.nv.global.init,"aw",@progbits
	.align	4
.nv.global.init:
	.type		__cudart_i2opi_f,@object
	.size		__cudart_i2opi_f,($str - __cudart_i2opi_f)
__cudart_i2opi_f:
        /*0000*/ 	.byte	0x41, 0x90, 0x43, 0x3c, 0x99, 0x95, 0x62, 0xdb, 0xc0, 0xdd, 0x34, 0xf5, 0xd1, 0x57, 0x27, 0xfc
        /*0010*/ 	.byte	0x29, 0x15, 0x44, 0x4e, 0x6e, 0x83, 0xf9, 0xa2
	.type		$str,@object
	.size		$str,(.L_0 - $str)
$str:
        /*0018*/ 	.byte	0x25, 0x2e, 0x31, 0x37, 0x67, 0x0a, 0x00
.L_0:


//--------------------- .nv.shared.reserved.0     --------------------------
	.section	.nv.shared.reserved.0,"aw",@nobits
	.weak		__nv_reservedSMEM_offset_0_alias
	.size		__nv_reservedSMEM_offset_0_alias, 0, 64
	.other		__nv_reservedSMEM_offset_0_alias,@"STO_CUDA_RESERVED_SHARED STV_DEFAULT"
__nv_reservedSMEM_offset_0_alias:
	.zero		0
	.zero		64


//--------------------- .nv.constant0._Z7computefffffffff --------------------------
	.section	.nv.constant0._Z7computefffffffff,"a",@progbits
	.sectionflags	@""
	.align	4
.nv.constant0._Z7computefffffffff:
	.zero		932


//--------------------- SYMBOLS --------------------------

	.type		.nv.reservedSmem.offset0,@object
	.size		.nv.reservedSmem.offset0,0x4
	.type		vprintf,@function
